//
// Generated by NVIDIA NVVM Compiler
//
// Compiler Build ID: CL-36424714
// Cuda compilation tools, release 13.0, V13.0.88
// Based on NVVM 20.0.0
//

.version 9.0
.target sm_100
.address_size 64

	// .globl	_Z7dkernelPjj
.extern .func  (.param .b32 func_retval0) vprintf
(
	.param .b64 vprintf_param_0,
	.param .b64 vprintf_param_1
)
;
.global .align 1 .b8 $str[32] = {73, 32, 99, 97, 110, 32, 114, 117, 110, 32, 111, 110, 32, 98, 111, 116, 104, 32, 67, 80, 85, 32, 97, 110, 100, 32, 71, 80, 85, 46, 10};

.visible .entry _Z7dkernelPjj(
	.param .u64 .ptr .align 1 _Z7dkernelPjj_param_0,
	.param .u32 _Z7dkernelPjj_param_1
)
{
	.reg .pred 	%p<3>;
	.reg .b32 	%r<8>;
	.reg .b64 	%rd<7>;

	ld.param.u64 	%rd1, [_Z7dkernelPjj_param_0];
	ld.param.u32 	%r2, [_Z7dkernelPjj_param_1];
	mov.u32 	%r3, %ctaid.x;
	mov.u32 	%r4, %ntid.x;
	mov.u32 	%r5, %tid.x;
	mad.lo.s32 	%r1, %r3, %r4, %r5;
	setp.ne.s32 	%p1, %r1, 0;
	@%p1 bra 	$L__BB0_2;
	mov.u64 	%rd2, $str;
	cvta.global.u64 	%rd3, %rd2;
	{ // callseq 0, 0
	.param .b64 param0;
	st.param.b64 	[param0], %rd3;
	.param .b64 param1;
	st.param.b64 	[param1], 0;
	.param .b32 retval0;
	call.uni (retval0), 
	vprintf, 
	(
	param0, 
	param1
	);
	ld.param.b32 	%r6, [retval0];
	} // callseq 0
$L__BB0_2:
	setp.ge.u32 	%p2, %r1, %r2;
	@%p2 bra 	$L__BB0_4;
	cvta.to.global.u64 	%rd4, %rd1;
	mul.wide.u32 	%rd5, %r1, 4;
	add.s64 	%rd6, %rd4, %rd5;
	st.global.u32 	[%rd6], %r1;
$L__BB0_4:
	ret;

}


// ===== COMPILED SASS (sm_100) =====

	.target	sm_100

	.elftype	@"ET_EXEC"


//--------------------- .note.nv.tkinfo           --------------------------
	.section	.note.nv.tkinfo,"",@"SHT_NOTE"
	.sectionflags	@"SHF_NOTE_NV_TKINFO"
	.tkinfo
        /*0018*/ 	.word	0x00000002
        /*0030*/ 	.string	""
        /*0030*/ 	.string	"ptxas"
        /*0030*/ 	.string	"Cuda compilation tools, release 13.0, V13.0.88"
        /*0030*/ 	.string	"Build cuda_13.0.r13.0/compiler.36424714_0"
        /*0030*/ 	.string	"-arch sm_100 -m 64 "



//--------------------- .note.nv.cuinfo           --------------------------
	.section	.note.nv.cuinfo,"",@"SHT_NOTE"
	.sectionflags	@"SHF_NOTE_NV_CUINFO"
        /*0018*/ 	.short	0x0002
        /*001a*/ 	.short	0x0064
        /*001c*/ 	.short	0x0082
	.zero		2


//--------------------- .nv.info                  --------------------------
	.section	.nv.info,"",@"SHT_CUDA_INFO"
	.align	4


	//----- nvinfo : EIATTR_REGCOUNT
	.align		4
        /*0000*/ 	.byte	0x04, 0x2f
        /*0002*/ 	.short	(.L_2 - .L_1)
	.align		4
.L_1:
        /*0004*/ 	.word	index@(_Z7dkernelPjj)
        /*0008*/ 	.word	0x00000018


	//----- nvinfo : EIATTR_FRAME_SIZE
	.align		4
.L_2:
        /*000c*/ 	.byte	0x04, 0x11
        /*000e*/ 	.short	(.L_4 - .L_3)
	.align		4
.L_3:
        /*0010*/ 	.word	index@(_Z7dkernelPjj)
        /*0014*/ 	.word	0x00000000


	//----- nvinfo : EIATTR_MIN_STACK_SIZE
	.align		4
.L_4:
        /*0018*/ 	.byte	0x04, 0x12
        /*001a*/ 	.short	(.L_6 - .L_5)
	.align		4
.L_5:
        /*001c*/ 	.word	index@(_Z7dkernelPjj)
        /*0020*/ 	.word	0x00000000
.L_6:


//--------------------- .nv.compat                --------------------------
	.section	.nv.compat,"",@"SHT_CUDA_COMPAT_INFO"
	.align	4
        /*0000*/ 	.byte	0x02, 0x09, 0x00, 0x00, 0x02, 0x02, 0x01, 0x00, 0x02, 0x05, 0x05, 0x00, 0x03, 0x07, 0x01, 0x01
        /*0010*/ 	.byte	0x02, 0x03, 0x00, 0x00, 0x02, 0x06, 0x01, 0x00, 0x04, 0x0b, 0x08, 0x00, 0x09, 0x00, 0x00, 0x00
        /*0020*/ 	.byte	0x00, 0x00, 0x00, 0x00


//--------------------- .nv.info._Z7dkernelPjj    --------------------------
	.section	.nv.info._Z7dkernelPjj,"",@"SHT_CUDA_INFO"
	.sectionflags	@""
	.align	4


	//----- nvinfo : EIATTR_CUDA_API_VERSION
	.align		4
        /*0000*/ 	.byte	0x04, 0x37
        /*0002*/ 	.short	(.L_8 - .L_7)
.L_7:
        /*0004*/ 	.word	0x00000082


	//----- nvinfo : EIATTR_KPARAM_INFO
	.align		4
.L_8:
        /*0008*/ 	.byte	0x04, 0x17
        /*000a*/ 	.short	(.L_10 - .L_9)
.L_9:
        /*000c*/ 	.word	0x00000000
        /*0010*/ 	.short	0x0001
        /*0012*/ 	.short	0x0008
        /*0014*/ 	.byte	0x00, 0xf0, 0x11, 0x00


	//----- nvinfo : EIATTR_KPARAM_INFO
	.align		4
.L_10:
        /*0018*/ 	.byte	0x04, 0x17
        /*001a*/ 	.short	(.L_12 - .L_11)
.L_11:
        /*001c*/ 	.word	0x00000000
        /*0020*/ 	.short	0x0000
        /*0022*/ 	.short	0x0000
        /*0024*/ 	.byte	0x00, 0xf5, 0x21, 0x00


	//----- nvinfo : EIATTR_SPARSE_MMA_MASK
	.align		4
.L_12:
        /*0028*/ 	.byte	0x03, 0x50
        /*002a*/ 	.short	0x0000


	//----- nvinfo : EIATTR_MAXREG_COUNT
	.align		4
        /*002c*/ 	.byte	0x03, 0x1b
        /*002e*/ 	.short	0x00ff


	//----- nvinfo : EIATTR_EXTERNS
	.align		4
        /*0030*/ 	.byte	0x04, 0x0f
        /*0032*/ 	.short	(.L_14 - .L_13)


	//   ....[0]....
	.align		4
.L_13:
        /*0034*/ 	.word	index@(vprintf)


	//----- nvinfo : EIATTR_MERCURY_ISA_VERSION
	.align		4
.L_14:
        /*0038*/ 	.byte	0x03, 0x5f
        /*003a*/ 	.short	0x0101


	//----- nvinfo : EIATTR_VRC_CTA_INIT_COUNT
	.align		4
        /*003c*/ 	.byte	0x02, 0x4a
	.zero		1
	.zero		1


	//----- nvinfo : EIATTR_SYSCALL_OFFSETS
	.align		4
        /*0040*/ 	.byte	0x04, 0x46
        /*0042*/ 	.short	(.L_16 - .L_15)


	//   ....[0]....
.L_15:
        /*0044*/ 	.word	0x000000f0


	//----- nvinfo : EIATTR_EXIT_INSTR_OFFSETS
	.align		4
.L_16:
        /*0048*/ 	.byte	0x04, 0x1c
        /*004a*/ 	.short	(.L_18 - .L_17)


	//   ....[0]....
.L_17:
        /*004c*/ 	.word	0x00000130


	//   ....[1]....
        /*0050*/ 	.word	0x00000180


	//----- nvinfo : EIATTR_CRS_STACK_SIZE
	.align		4
.L_18:
        /*0054*/ 	.byte	0x04, 0x1e
        /*0056*/ 	.short	(.L_20 - .L_19)
.L_19:
        /*0058*/ 	.word	0x00000000


	//----- nvinfo : EIATTR_CBANK_PARAM_SIZE
	.align		4
.L_20:
        /*005c*/ 	.byte	0x03, 0x19
        /*005e*/ 	.short	0x000c


	//----- nvinfo : EIATTR_PARAM_CBANK
	.align		4
        /*0060*/ 	.byte	0x04, 0x0a
        /*0062*/ 	.short	(.L_22 - .L_21)
	.align		4
.L_21:
        /*0064*/ 	.word	index@(.nv.constant0._Z7dkernelPjj)
        /*0068*/ 	.short	0x0380
        /*006a*/ 	.short	0x000c


	//----- nvinfo : EIATTR_SW_WAR
	.align		4
.L_22:
        /*006c*/ 	.byte	0x04, 0x36
        /*006e*/ 	.short	(.L_24 - .L_23)
.L_23:
        /*0070*/ 	.word	0x00000008
.L_24:


//--------------------- .nv.callgraph             --------------------------
	.section	.nv.callgraph,"",@"SHT_CUDA_CALLGRAPH"
	.align	4
	.sectionentsize	8
	.align		4
        /*0000*/ 	.word	0x00000000
	.align		4
        /*0004*/ 	.word	0xffffffff
	.align		4
        /*0008*/ 	.word	index@(_Z7dkernelPjj)
	.align		4
        /*000c*/ 	.word	index@(vprintf)
	.align		4
        /*0010*/ 	.word	0x00000000
	.align		4
        /*0014*/ 	.word	0xfffffffe
	.align		4
        /*0018*/ 	.word	0x00000000
	.align		4
        /*001c*/ 	.word	0xfffffffd
	.align		4
        /*0020*/ 	.word	0x00000000
	.align		4
        /*0024*/ 	.word	0xfffffffc


//--------------------- .nv.constant4             --------------------------
	.section	.nv.constant4,"a",@progbits
	.align	8
	.align		8
.nv.constant4:
        /*0000*/ 	.dword	vprintf
	.align		8
        /*0008*/ 	.dword	$str


//--------------------- .text._Z7dkernelPjj       --------------------------
	.section	.text._Z7dkernelPjj,"ax",@progbits
	.align	128
        .global         _Z7dkernelPjj
        .type           _Z7dkernelPjj,@function
        .size           _Z7dkernelPjj,(.L_x_3 - _Z7dkernelPjj)
        .other          _Z7dkernelPjj,@"STO_CUDA_ENTRY STV_DEFAULT"
_Z7dkernelPjj:
.text._Z7dkernelPjj:
[----:B------:R-:W0:Y:S01]  /*0000*/  LDC R1, c[0x0][0x37c] ;  /* 0x0000df00ff017b82 */ /* 0x000e220000000800 */
[----:B------:R-:W1:Y:S07]  /*0010*/  S2R R0, SR_TID.X ;  /* 0x0000000000007919 */ /* 0x000e6e0000002100 */
[----:B------:R-:W1:Y:S01]  /*0020*/  S2UR UR4, SR_CTAID.X ;  /* 0x00000000000479c3 */ /* 0x000e620000002500 */
[----:B------:R-:W-:Y:S07]  /*0030*/  BSSY.RECONVERGENT B6, `(.L_x_0) ;  /* 0x000000d000067945 */ /* 0x000fee0003800200 */
[----:B------:R-:W1:Y:S02]  /*0040*/  LDC R17, c[0x0][0x360] ;  /* 0x0000d800ff117b82 */ /* 0x000e640000000800 */
[----:B-1----:R-:W-:-:S05]  /*0050*/  IMAD R17, R17, UR4, R0 ;  /* 0x0000000411117c24 */ /* 0x002fca000f8e0200 */
[----:B------:R-:W-:-:S13]  /*0060*/  ISETP.NE.AND P0, PT, R17, RZ, PT ;  /* 0x000000ff1100720c */ /* 0x000fda0003f05270 */
[----:B0-----:R-:W-:Y:S05]  /*0070*/  @P0 BRA `(.L_x_1) ;  /* 0x0000000000200947 */ /* 0x001fea0003800000 */
[----:B------:R-:W-:Y:S01]  /*0080*/  MOV R0, 0x0 ;  /* 0x0000000000007802 */ /* 0x000fe20000000f00 */
[----:B------:R-:W0:Y:S01]  /*0090*/  LDCU.64 UR4, c[0x4][0x8] ;  /* 0x01000100ff0477ac */ /* 0x000e220008000a00 */
[----:B------:R-:W-:Y:S02]  /*00a0*/  CS2R R6, SRZ ;  /* 0x0000000000067805 */ /* 0x000fe4000001ff00 */
[----:B------:R1:W2:Y:S01]  /*00b0*/  LDC.64 R2, c[0x4][R0] ;  /* 0x0100000000027b82 */ /* 0x0002a20000000a00 */
[----:B0-----:R-:W-:Y:S02]  /*00c0*/  IMAD.U32 R4, RZ, RZ, UR4 ;  /* 0x00000004ff047e24 */ /* 0x001fe4000f8e00ff */
[----:B-1----:R-:W-:-:S07]  /*00d0*/  IMAD.U32 R5, RZ, RZ, UR5 ;  /* 0x00000005ff057e24 */ /* 0x002fce000f8e00ff */
[----:B------:R-:W-:-:S07]  /*00e0*/  LEPC R20, `(.L_x_1) ;  /* 0x000000001014794e */ /* 0x000fce0000000000 */
[----:B--2---:R-:W-:Y:S05]  /*00f0*/  CALL.ABS.NOINC R2 ;  /* 0x0000000002007343 */ /* 0x004fea0003c00000 */
.L_x_1:
[----:B------:R-:W-:Y:S05]  /*0100*/  BSYNC.RECONVERGENT B6 ;  /* 0x0000000000067941 */ /* 0x000fea0003800200 */
.L_x_0:
[----:B------:R-:W0:Y:S02]  /*0110*/  LDCU UR4, c[0x0][0x388] ;  /* 0x00007100ff0477ac */ /* 0x000e240008000800 */
[----:B0-----:R-:W-:-:S13]  /*0120*/  ISETP.GE.U32.AND P0, PT, R17, UR4, PT ;  /* 0x0000000411007c0c */ /* 0x001fda000bf06070 */
[----:B------:R-:W-:Y:S05]  /*0130*/  @P0 EXIT ;  /* 0x000000000000094d */ /* 0x000fea0003800000 */
[----:B------:R-:W0:Y:S01]  /*0140*/  LDC.64 R2, c[0x0][0x380] ;  /* 0x0000e000ff027b82 */ /* 0x000e220000000a00 */
[----:B------:R-:W1:Y:S01]  /*0150*/  LDCU.64 UR4, c[0x0][0x358] ;  /* 0x00006b00ff0477ac */ /* 0x000e620008000a00 */
[----:B0-----:R-:W-:-:S05]  /*0160*/  IMAD.WIDE.U32 R2, R17, 0x4, R2 ;  /* 0x0000000411027825 */ /* 0x001fca00078e0002 */
[----:B-1----:R-:W-:Y:S01]  /*0170*/  STG.E desc[UR4][R2.64], R17 ;  /* 0x0000001102007986 */ /* 0x002fe2000c101904 */
[----:B------:R-:W-:Y:S05]  /*0180*/  EXIT ;  /* 0x000000000000794d */ /* 0x000fea0003800000 */
.L_x_2:
[----:B------:R-:W-:-:S00]  /*0190*/  BRA `(.L_x_2) ;  /* 0xfffffffc00fc7947 */ /* 0x000fc0000383ffff */
[----:B------:R-:W-:-:S00]  /*01a0*/  NOP ;  /* 0x0000000000007918 */ /* 0x000fc00000000000 */
        /* <DEDUP_REMOVED lines=13> */
.L_x_3:


//--------------------- .nv.global.init           --------------------------
	.section	.nv.global.init,"aw",@progbits
.nv.global.init:
	.type		$str,@object
	.size		$str,(.L_0 - $str)
$str:
        /*0000*/ 	.byte	0x49, 0x20, 0x63, 0x61, 0x6e, 0x20, 0x72, 0x75, 0x6e, 0x20, 0x6f, 0x6e, 0x20, 0x62, 0x6f, 0x74
        /*0010*/ 	.byte	0x68, 0x20, 0x43, 0x50, 0x55, 0x20, 0x61, 0x6e, 0x64, 0x20, 0x47, 0x50, 0x55, 0x2e, 0x0a, 0x00
.L_0:


//--------------------- .nv.shared.reserved.0     --------------------------
	.section	.nv.shared.reserved.0,"aw",@nobits
	.weak		__nv_reservedSMEM_offset_0_alias
	.size		__nv_reservedSMEM_offset_0_alias, 0, 64
	.other		__nv_reservedSMEM_offset_0_alias,@"STO_CUDA_RESERVED_SHARED STV_DEFAULT"
__nv_reservedSMEM_offset_0_alias:
	.zero		0
	.zero		64


//--------------------- .nv.constant0._Z7dkernelPjj --------------------------
	.section	.nv.constant0._Z7dkernelPjj,"a",@progbits
	.sectionflags	@""
	.align	4
.nv.constant0._Z7dkernelPjj:
	.zero		908


//--------------------- SYMBOLS --------------------------

	.type		.nv.reservedSmem.offset0,@object
	.size		.nv.reservedSmem.offset0,0x4
	.type		vprintf,@function
